//
// Generated by NVIDIA NVVM Compiler
//
// Compiler Build ID: CL-36424714
// Cuda compilation tools, release 13.0, V13.0.88
// Based on NVVM 20.0.0
//

.version 9.0
.target sm_100
.address_size 64

	// .globl	_Z9isrKernelPfS_i

.visible .entry _Z9isrKernelPfS_i(
	.param .u64 .ptr .align 1 _Z9isrKernelPfS_i_param_0,
	.param .u64 .ptr .align 1 _Z9isrKernelPfS_i_param_1,
	.param .u32 _Z9isrKernelPfS_i_param_2
)
{
	.reg .pred 	%p<6>;
	.reg .b32 	%r<16>;
	.reg .b32 	%f<36>;
	.reg .b64 	%rd<9>;

	ld.param.u64 	%rd2, [_Z9isrKernelPfS_i_param_0];
	ld.param.u64 	%rd1, [_Z9isrKernelPfS_i_param_1];
	ld.param.u32 	%r9, [_Z9isrKernelPfS_i_param_2];
	cvta.to.global.u64 	%rd3, %rd2;
	mov.u32 	%r10, %ctaid.x;
	mov.u32 	%r11, %ntid.x;
	mov.u32 	%r12, %tid.x;
	mad.lo.s32 	%r1, %r10, %r11, %r12;
	mul.wide.s32 	%rd4, %r1, 4;
	add.s64 	%rd5, %rd3, %rd4;
	ld.global.f32 	%f35, [%rd5];
	setp.lt.s32 	%p1, %r9, 1;
	@%p1 bra 	$L__BB0_7;
	mul.f32 	%f2, %f35, 0f3F000000;
	and.b32  	%r2, %r9, 3;
	setp.lt.u32 	%p2, %r9, 4;
	@%p2 bra 	$L__BB0_4;
	and.b32  	%r13, %r9, 2147483644;
	neg.s32 	%r14, %r13;
$L__BB0_3:
	mul.f32 	%f11, %f2, %f35;
	mul.f32 	%f12, %f35, %f11;
	mov.f32 	%f13, 0f3FC00000;
	sub.f32 	%f14, %f13, %f12;
	mul.f32 	%f15, %f35, %f14;
	mul.f32 	%f16, %f2, %f15;
	mul.f32 	%f17, %f15, %f16;
	sub.f32 	%f18, %f13, %f17;
	mul.f32 	%f19, %f15, %f18;
	mul.f32 	%f20, %f2, %f19;
	mul.f32 	%f21, %f19, %f20;
	sub.f32 	%f22, %f13, %f21;
	mul.f32 	%f23, %f19, %f22;
	mul.f32 	%f24, %f2, %f23;
	mul.f32 	%f25, %f23, %f24;
	sub.f32 	%f26, %f13, %f25;
	mul.f32 	%f35, %f23, %f26;
	add.s32 	%r14, %r14, 4;
	setp.ne.s32 	%p3, %r14, 0;
	@%p3 bra 	$L__BB0_3;
$L__BB0_4:
	setp.eq.s32 	%p4, %r2, 0;
	@%p4 bra 	$L__BB0_7;
	neg.s32 	%r15, %r2;
$L__BB0_6:
	.pragma "nounroll";
	mul.f32 	%f27, %f2, %f35;
	mul.f32 	%f28, %f35, %f27;
	mov.f32 	%f29, 0f3FC00000;
	sub.f32 	%f30, %f29, %f28;
	mul.f32 	%f35, %f35, %f30;
	add.s32 	%r15, %r15, 1;
	setp.ne.s32 	%p5, %r15, 0;
	@%p5 bra 	$L__BB0_6;
$L__BB0_7:
	cvta.to.global.u64 	%rd6, %rd1;
	add.s64 	%rd8, %rd6, %rd4;
	st.global.f32 	[%rd8], %f35;
	ret;

}


// ===== COMPILED SASS (sm_100) =====

	.target	sm_100

	.elftype	@"ET_EXEC"


//--------------------- .note.nv.tkinfo           --------------------------
	.section	.note.nv.tkinfo,"",@"SHT_NOTE"
	.sectionflags	@"SHF_NOTE_NV_TKINFO"
	.tkinfo
        /*0018*/ 	.word	0x00000002
        /*0030*/ 	.string	""
        /*0030*/ 	.string	"ptxas"
        /*0030*/ 	.string	"Cuda compilation tools, release 13.0, V13.0.88"
        /*0030*/ 	.string	"Build cuda_13.0.r13.0/compiler.36424714_0"
        /*0030*/ 	.string	"-arch sm_100 -m 64 "



//--------------------- .note.nv.cuinfo           --------------------------
	.section	.note.nv.cuinfo,"",@"SHT_NOTE"
	.sectionflags	@"SHF_NOTE_NV_CUINFO"
        /*0018*/ 	.short	0x0002
        /*001a*/ 	.short	0x0064
        /*001c*/ 	.short	0x0082
	.zero		2


//--------------------- .nv.info                  --------------------------
	.section	.nv.info,"",@"SHT_CUDA_INFO"
	.align	4


	//----- nvinfo : EIATTR_REGCOUNT
	.align		4
        /*0000*/ 	.byte	0x04, 0x2f
        /*0002*/ 	.short	(.L_1 - .L_0)
	.align		4
.L_0:
        /*0004*/ 	.word	index@(_Z9isrKernelPfS_i)
        /*0008*/ 	.word	0x00000008


	//----- nvinfo : EIATTR_FRAME_SIZE
	.align		4
.L_1:
        /*000c*/ 	.byte	0x04, 0x11
        /*000e*/ 	.short	(.L_3 - .L_2)
	.align		4
.L_2:
        /*0010*/ 	.word	index@(_Z9isrKernelPfS_i)
        /*0014*/ 	.word	0x00000000


	//----- nvinfo : EIATTR_MIN_STACK_SIZE
	.align		4
.L_3:
        /*0018*/ 	.byte	0x04, 0x12
        /*001a*/ 	.short	(.L_5 - .L_4)
	.align		4
.L_4:
        /*001c*/ 	.word	index@(_Z9isrKernelPfS_i)
        /*0020*/ 	.word	0x00000000
.L_5:


//--------------------- .nv.compat                --------------------------
	.section	.nv.compat,"",@"SHT_CUDA_COMPAT_INFO"
	.align	4
        /*0000*/ 	.byte	0x02, 0x09, 0x00, 0x00, 0x02, 0x02, 0x01, 0x00, 0x02, 0x05, 0x05, 0x00, 0x03, 0x07, 0x01, 0x01
        /*0010*/ 	.byte	0x02, 0x03, 0x00, 0x00, 0x02, 0x06, 0x01, 0x00, 0x04, 0x0b, 0x08, 0x00, 0x09, 0x00, 0x00, 0x00
        /*0020*/ 	.byte	0x00, 0x00, 0x00, 0x00


//--------------------- .nv.info._Z9isrKernelPfS_i --------------------------
	.section	.nv.info._Z9isrKernelPfS_i,"",@"SHT_CUDA_INFO"
	.sectionflags	@""
	.align	4


	//----- nvinfo : EIATTR_CUDA_API_VERSION
	.align		4
        /*0000*/ 	.byte	0x04, 0x37
        /*0002*/ 	.short	(.L_7 - .L_6)
.L_6:
        /*0004*/ 	.word	0x00000082


	//----- nvinfo : EIATTR_KPARAM_INFO
	.align		4
.L_7:
        /*0008*/ 	.byte	0x04, 0x17
        /*000a*/ 	.short	(.L_9 - .L_8)
.L_8:
        /*000c*/ 	.word	0x00000000
        /*0010*/ 	.short	0x0002
        /*0012*/ 	.short	0x0010
        /*0014*/ 	.byte	0x00, 0xf0, 0x11, 0x00


	//----- nvinfo : EIATTR_KPARAM_INFO
	.align		4
.L_9:
        /*0018*/ 	.byte	0x04, 0x17
        /*001a*/ 	.short	(.L_11 - .L_10)
.L_10:
        /*001c*/ 	.word	0x00000000
        /*0020*/ 	.short	0x0001
        /*0022*/ 	.short	0x0008
        /*0024*/ 	.byte	0x00, 0xf5, 0x21, 0x00


	//----- nvinfo : EIATTR_KPARAM_INFO
	.align		4
.L_11:
        /*0028*/ 	.byte	0x04, 0x17
        /*002a*/ 	.short	(.L_13 - .L_12)
.L_12:
        /*002c*/ 	.word	0x00000000
        /*0030*/ 	.short	0x0000
        /*0032*/ 	.short	0x0000
        /*0034*/ 	.byte	0x00, 0xf5, 0x21, 0x00


	//----- nvinfo : EIATTR_SPARSE_MMA_MASK
	.align		4
.L_13:
        /*0038*/ 	.byte	0x03, 0x50
        /*003a*/ 	.short	0x0000


	//----- nvinfo : EIATTR_MAXREG_COUNT
	.align		4
        /*003c*/ 	.byte	0x03, 0x1b
        /*003e*/ 	.short	0x00ff


	//----- nvinfo : EIATTR_MERCURY_ISA_VERSION
	.align		4
        /*0040*/ 	.byte	0x03, 0x5f
        /*0042*/ 	.short	0x0101


	//----- nvinfo : EIATTR_VRC_CTA_INIT_COUNT
	.align		4
        /*0044*/ 	.byte	0x02, 0x4a
	.zero		1
	.zero		1


	//----- nvinfo : EIATTR_EXIT_INSTR_OFFSETS
	.align		4
        /*0048*/ 	.byte	0x04, 0x1c
        /*004a*/ 	.short	(.L_15 - .L_14)


	//   ....[0]....
.L_14:
        /*004c*/ 	.word	0x00000860


	//----- nvinfo : EIATTR_CBANK_PARAM_SIZE
	.align		4
.L_15:
        /*0050*/ 	.byte	0x03, 0x19
        /*0052*/ 	.short	0x0014


	//----- nvinfo : EIATTR_PARAM_CBANK
	.align		4
        /*0054*/ 	.byte	0x04, 0x0a
        /*0056*/ 	.short	(.L_17 - .L_16)
	.align		4
.L_16:
        /*0058*/ 	.word	index@(.nv.constant0._Z9isrKernelPfS_i)
        /*005c*/ 	.short	0x0380
        /*005e*/ 	.short	0x0014


	//----- nvinfo : EIATTR_SW_WAR
	.align		4
.L_17:
        /*0060*/ 	.byte	0x04, 0x36
        /*0062*/ 	.short	(.L_19 - .L_18)
.L_18:
        /*0064*/ 	.word	0x00000008
.L_19:


//--------------------- .nv.callgraph             --------------------------
	.section	.nv.callgraph,"",@"SHT_CUDA_CALLGRAPH"
	.align	4
	.sectionentsize	8
	.align		4
        /*0000*/ 	.word	0x00000000
	.align		4
        /*0004*/ 	.word	0xffffffff
	.align		4
        /*0008*/ 	.word	0x00000000
	.align		4
        /*000c*/ 	.word	0xfffffffe
	.align		4
        /*0010*/ 	.word	0x00000000
	.align		4
        /*0014*/ 	.word	0xfffffffd
	.align		4
        /*0018*/ 	.word	0x00000000
	.align		4
        /*001c*/ 	.word	0xfffffffc


//--------------------- .text._Z9isrKernelPfS_i   --------------------------
	.section	.text._Z9isrKernelPfS_i,"ax",@progbits
	.align	128
        .global         _Z9isrKernelPfS_i
        .type           _Z9isrKernelPfS_i,@function
        .size           _Z9isrKernelPfS_i,(.L_x_8 - _Z9isrKernelPfS_i)
        .other          _Z9isrKernelPfS_i,@"STO_CUDA_ENTRY STV_DEFAULT"
_Z9isrKernelPfS_i:
.text._Z9isrKernelPfS_i:
[----:B------:R-:W-:Y:S01]  /*0000*/  LDC R1, c[0x0][0x37c] ;  /* 0x0000df00ff017b82 */ /* 0x000fe20000000800 */
[----:B------:R-:W0:Y:S07]  /*0010*/  S2R R5, SR_TID.X ;  /* 0x0000000000057919 */ /* 0x000e2e0000002100 */
[----:B------:R-:W0:Y:S01]  /*0020*/  S2UR UR4, SR_CTAID.X ;  /* 0x00000000000479c3 */ /* 0x000e220000002500 */
[----:B------:R-:W1:Y:S01]  /*0030*/  LDCU.64 UR6, c[0x0][0x358] ;  /* 0x00006b00ff0677ac */ /* 0x000e620008000a00 */
[----:B------:R-:W2:Y:S06]  /*0040*/  LDCU UR5, c[0x0][0x390] ;  /* 0x00007200ff0577ac */ /* 0x000eac0008000800 */
[----:B------:R-:W0:Y:S08]  /*0050*/  LDC R0, c[0x0][0x360] ;  /* 0x0000d800ff007b82 */ /* 0x000e300000000800 */
[----:B------:R-:W3:Y:S01]  /*0060*/  LDC.64 R2, c[0x0][0x380] ;  /* 0x0000e000ff027b82 */ /* 0x000ee20000000a00 */
[----:B0-----:R-:W-:-:S04]  /*0070*/  IMAD R0, R0, UR4, R5 ;  /* 0x0000000400007c24 */ /* 0x001fc8000f8e0205 */
[----:B---3--:R-:W-:-:S05]  /*0080*/  IMAD.WIDE R2, R0, 0x4, R2 ;  /* 0x0000000400027825 */ /* 0x008fca00078e0202 */
[----:B-1----:R0:W5:Y:S01]  /*0090*/  LDG.E R5, desc[UR6][R2.64] ;  /* 0x0000000602057981 */ /* 0x002162000c1e1900 */
[----:B--2---:R-:W-:-:S09]  /*00a0*/  UISETP.GE.AND UP0, UPT, UR5, 0x1, UPT ;  /* 0x000000010500788c */ /* 0x004fd2000bf06270 */
[----:B0-----:R-:W-:Y:S05]  /*00b0*/  BRA.U !UP0, `(.L_x_0) ;  /* 0x0000000508dc7547 */ /* 0x001fea000b800000 */
[----:B------:R-:W-:Y:S01]  /*00c0*/  UISETP.GE.U32.AND UP0, UPT, UR5, 0x4, UPT ;  /* 0x000000040500788c */ /* 0x000fe2000bf06070 */
[----:B-----5:R-:W-:Y:S01]  /*00d0*/  FMUL R2, R5, 0.5 ;  /* 0x3f00000005027820 */ /* 0x020fe20000400000 */
[----:B------:R-:W-:-:S07]  /*00e0*/  ULOP3.LUT UR4, UR5, 0x3, URZ, 0xc0, !UPT ;  /* 0x0000000305047892 */ /* 0x000fce000f8ec0ff */
[----:B------:R-:W-:Y:S05]  /*00f0*/  BRA.U !UP0, `(.L_x_1) ;  /* 0x0000000508a87547 */ /* 0x000fea000b800000 */
[----:B------:R-:W-:-:S04]  /*0100*/  ULOP3.LUT UR5, UR5, 0x7ffffffc, URZ, 0xc0, !UPT ;  /* 0x7ffffffc05057892 */ /* 0x000fc8000f8ec0ff */
[----:B------:R-:W-:-:S04]  /*0110*/  UIADD3 UR5, UPT, UPT, -UR5, URZ, URZ ;  /* 0x000000ff05057290 */ /* 0x000fc8000fffe1ff */
[----:B------:R-:W-:-:S09]  /*0120*/  UISETP.GE.AND UP0, UPT, UR5, URZ, UPT ;  /* 0x000000ff0500728c */ /* 0x000fd2000bf06270 */
[----:B------:R-:W-:Y:S05]  /*0130*/  BRA.U UP0, `(.L_x_2) ;  /* 0x00000005005c7547 */ /* 0x000fea000b800000 */
[----:B------:R-:W-:Y:S02]  /*0140*/  UIADD3 UR8, UPT, UPT, -UR5, URZ, URZ ;  /* 0x000000ff05087290 */ /* 0x000fe4000fffe1ff */
[----:B------:R-:W-:Y:S02]  /*0150*/  UPLOP3.LUT UP0, UPT, UPT, UPT, UPT, 0x80, 0x8 ;  /* 0x000000000008789c */ /* 0x000fe40003f0f070 */
[----:B------:R-:W-:-:S09]  /*0160*/  UISETP.GT.AND UP1, UPT, UR8, 0xc, UPT ;  /* 0x0000000c0800788c */ /* 0x000fd2000bf24270 */
[----:B------:R-:W-:Y:S05]  /*0170*/  BRA.U !UP1, `(.L_x_3) ;  /* 0x0000000109d07547 */ /* 0x000fea000b800000 */
[----:B------:R-:W-:-:S11]  /*0180*/  UPLOP3.LUT UP0, UPT, UPT, UPT, UPT, 0x40, 0x4 ;  /* 0x000000000004789c */ /* 0x000fd60003f0e870 */
.L_x_4:
[----:B------:R-:W-:Y:S01]  /*0190*/  FMUL R4, R2, R5 ;  /* 0x0000000502047220 */ /* 0x000fe20000400000 */
[----:B------:R-:W-:-:S03]  /*01a0*/  UIADD3 UR5, UPT, UPT, UR5, 0x10, URZ ;  /* 0x0000001005057890 */ /* 0x000fc6000fffe0ff */
[----:B------:R-:W-:Y:S01]  /*01b0*/  FFMA R4, R4, -R5, 1.5 ;  /* 0x3fc0000004047423 */ /* 0x000fe20000000805 */
[----:B------:R-:W-:-:S03]  /*01c0*/  UISETP.GE.AND UP1, UPT, UR5, -0xc, UPT ;  /* 0xfffffff40500788c */ /* 0x000fc6000bf26270 */
[----:B------:R-:W-:-:S04]  /*01d0*/  FMUL R5, R4, R5 ;  /* 0x0000000504057220 */ /* 0x000fc80000400000 */
[----:B------:R-:W-:-:S04]  /*01e0*/  FMUL R4, R2, R5 ;  /* 0x0000000502047220 */ /* 0x000fc80000400000 */
[----:B------:R-:W-:-:S04]  /*01f0*/  FFMA R4, -R5, R4, 1.5 ;  /* 0x3fc0000005047423 */ /* 0x000fc80000000104 */
        /* <DEDUP_REMOVED lines=42> */
[----:B------:R-:W-:Y:S01]  /*04a0*/  FMUL R5, R5, R4 ;  /* 0x0000000405057220 */ /* 0x000fe20000400000 */
[----:B------:R-:W-:Y:S06]  /*04b0*/  BRA.U !UP1, `(.L_x_4) ;  /* 0xfffffffd09347547 */ /* 0x000fec000b83ffff */
.L_x_3:
[----:B------:R-:W-:-:S04]  /*04c0*/  UIADD3 UR8, UPT, UPT, -UR5, URZ, URZ ;  /* 0x000000ff05087290 */ /* 0x000fc8000fffe1ff */
[----:B------:R-:W-:-:S09]  /*04d0*/  UISETP.GT.AND UP1, UPT, UR8, 0x4, UPT ;  /* 0x000000040800788c */ /* 0x000fd2000bf24270 */
[----:B------:R-:W-:Y:S05]  /*04e0*/  BRA.U !UP1, `(.L_x_5) ;  /* 0x0000000109687547 */ /* 0x000fea000b800000 */
[C---:B------:R-:W-:Y:S01]  /*04f0*/  FMUL R4, R5.reuse, R2 ;  /* 0x0000000205047220 */ /* 0x040fe20000400000 */
[----:B------:R-:W-:Y:S02]  /*0500*/  UPLOP3.LUT UP0, UPT, UPT, UPT, UPT, 0x40, 0x4 ;  /* 0x000000000004789c */ /* 0x000fe40003f0e870 */
[----:B------:R-:W-:Y:S01]  /*0510*/  UIADD3 UR5, UPT, UPT, UR5, 0x8, URZ ;  /* 0x0000000805057890 */ /* 0x000fe2000fffe0ff */
        /* <DEDUP_REMOVED lines=22> */
[----:B------:R-:W-:-:S07]  /*0680*/  FMUL R5, R5, R4 ;  /* 0x0000000405057220 */ /* 0x000fce0000400000 */
.L_x_5:
[----:B------:R-:W-:-:S09]  /*0690*/  UISETP.NE.OR UP0, UPT, UR5, URZ, UP0 ;  /* 0x000000ff0500728c */ /* 0x000fd20008705670 */
[----:B------:R-:W-:Y:S05]  /*06a0*/  BRA.U !UP0, `(.L_x_1) ;  /* 0x00000001083c7547 */ /* 0x000fea000b800000 */
.L_x_2:
[----:B------:R-:W-:Y:S01]  /*06b0*/  FMUL R4, R2, R5 ;  /* 0x0000000502047220 */ /* 0x000fe20000400000 */
[----:B------:R-:W-:-:S03]  /*06c0*/  UIADD3 UR5, UPT, UPT, UR5, 0x4, URZ ;  /* 0x0000000405057890 */ /* 0x000fc6000fffe0ff */
[----:B------:R-:W-:Y:S01]  /*06d0*/  FFMA R4, R4, -R5, 1.5 ;  /* 0x3fc0000004047423 */ /* 0x000fe20000000805 */
[----:B------:R-:W-:-:S03]  /*06e0*/  UISETP.NE.AND UP0, UPT, UR5, URZ, UPT ;  /* 0x000000ff0500728c */ /* 0x000fc6000bf05270 */
        /* <DEDUP_REMOVED lines=10> */
[----:B------:R-:W-:Y:S06]  /*0790*/  BRA.U UP0, `(.L_x_2) ;  /* 0xfffffffd00c47547 */ /* 0x000fec000b83ffff */
.L_x_1:
[----:B------:R-:W-:-:S09]  /*07a0*/  UISETP.NE.AND UP0, UPT, UR4, URZ, UPT ;  /* 0x000000ff0400728c */ /* 0x000fd2000bf05270 */
[----:B------:R-:W-:Y:S05]  /*07b0*/  BRA.U !UP0, `(.L_x_0) ;  /* 0x00000001081c7547 */ /* 0x000fea000b800000 */
[----:B------:R-:W-:-:S12]  /*07c0*/  UIADD3 UR4, UPT, UPT, -UR4, URZ, URZ ;  /* 0x000000ff04047290 */ /* 0x000fd8000fffe1ff */
.L_x_6:
[----:B------:R-:W-:Y:S01]  /*07d0*/  UIADD3 UR4, UPT, UPT, UR4, 0x1, URZ ;  /* 0x0000000104047890 */ /* 0x000fe2000fffe0ff */
[----:B------:R-:W-:-:S03]  /*07e0*/  FMUL R4, R2, R5 ;  /* 0x0000000502047220 */ /* 0x000fc60000400000 */
[----:B------:R-:W-:Y:S01]  /*07f0*/  UISETP.NE.AND UP0, UPT, UR4, URZ, UPT ;  /* 0x000000ff0400728c */ /* 0x000fe2000bf05270 */
[----:B------:R-:W-:-:S04]  /*0800*/  FFMA R4, R4, -R5, 1.5 ;  /* 0x3fc0000004047423 */ /* 0x000fc80000000805 */
[----:B------:R-:W-:-:S04]  /*0810*/  FMUL R5, R4, R5 ;  /* 0x0000000504057220 */ /* 0x000fc80000400000 */
[----:B------:R-:W-:Y:S05]  /*0820*/  BRA.U UP0, `(.L_x_6) ;  /* 0xfffffffd00e87547 */ /* 0x000fea000b83ffff */
.L_x_0:
[----:B------:R-:W0:Y:S02]  /*0830*/  LDC.64 R2, c[0x0][0x388] ;  /* 0x0000e200ff027b82 */ /* 0x000e240000000a00 */
[----:B0-----:R-:W-:-:S05]  /*0840*/  IMAD.WIDE R2, R0, 0x4, R2 ;  /* 0x0000000400027825 */ /* 0x001fca00078e0202 */
[----:B-----5:R-:W-:Y:S01]  /*0850*/  STG.E desc[UR6][R2.64], R5 ;  /* 0x0000000502007986 */ /* 0x020fe2000c101906 */
[----:B------:R-:W-:Y:S05]  /*0860*/  EXIT ;  /* 0x000000000000794d */ /* 0x000fea0003800000 */
.L_x_7:
[----:B------:R-:W-:-:S00]  /*0870*/  BRA `(.L_x_7) ;  /* 0xfffffffc00fc7947 */ /* 0x000fc0000383ffff */
[----:B------:R-:W-:-:S00]  /*0880*/  NOP ;  /* 0x0000000000007918 */ /* 0x000fc00000000000 */
[----:B------:R-:W-:-:S00]  /*0890*/  NOP ;  /* 0x0000000000007918 */ /* 0x000fc00000000000 */
[----:B------:R-:W-:-:S00]  /*08a0*/  NOP ;  /* 0x0000000000007918 */ /* 0x000fc00000000000 */
[----:B------:R-:W-:-:S00]  /*08b0*/  NOP ;  /* 0x0000000000007918 */ /* 0x000fc00000000000 */
[----:B------:R-:W-:-:S00]  /*08c0*/  NOP ;  /* 0x0000000000007918 */ /* 0x000fc00000000000 */
[----:B------:R-:W-:-:S00]  /*08d0*/  NOP ;  /* 0x0000000000007918 */ /* 0x000fc00000000000 */
[----:B------:R-:W-:-:S00]  /*08e0*/  NOP ;  /* 0x0000000000007918 */ /* 0x000fc00000000000 */
[----:B------:R-:W-:-:S00]  /*08f0*/  NOP ;  /* 0x0000000000007918 */ /* 0x000fc00000000000 */
.L_x_8:


//--------------------- .nv.shared.reserved.0     --------------------------
	.section	.nv.shared.reserved.0,"aw",@nobits
	.weak		__nv_reservedSMEM_offset_0_alias
	.size		__nv_reservedSMEM_offset_0_alias, 0, 64
	.other		__nv_reservedSMEM_offset_0_alias,@"STO_CUDA_RESERVED_SHARED STV_DEFAULT"
__nv_reservedSMEM_offset_0_alias:
	.zero		0
	.zero		64


//--------------------- .nv.constant0._Z9isrKernelPfS_i --------------------------
	.section	.nv.constant0._Z9isrKernelPfS_i,"a",@progbits
	.sectionflags	@""
	.align	4
.nv.constant0._Z9isrKernelPfS_i:
	.zero		916


//--------------------- SYMBOLS --------------------------

	.type		.nv.reservedSmem.offset0,@object
	.size		.nv.reservedSmem.offset0,0x4
